//
// Generated by NVIDIA NVVM Compiler
//
// Compiler Build ID: CL-36424714
// Cuda compilation tools, release 13.0, V13.0.88
// Based on NVVM 20.0.0
//

.version 9.0
.target sm_100
.address_size 64

	// .globl	_Z11kernel_rgbaPhi

.visible .entry _Z11kernel_rgbaPhi(
	.param .u64 .ptr .align 1 _Z11kernel_rgbaPhi_param_0,
	.param .u32 _Z11kernel_rgbaPhi_param_1
)
{
	.reg .pred 	%p<11>;
	.reg .b16 	%rs<14>;
	.reg .b32 	%r<22>;
	.reg .b32 	%f<77>;
	.reg .b64 	%rd<5>;

	ld.param.u64 	%rd1, [_Z11kernel_rgbaPhi_param_0];
	ld.param.u32 	%r7, [_Z11kernel_rgbaPhi_param_1];
	mov.u32 	%r8, %ctaid.x;
	mov.u32 	%r9, %ntid.x;
	mov.u32 	%r10, %tid.x;
	mad.lo.s32 	%r1, %r8, %r9, %r10;
	mov.u32 	%r11, %ctaid.y;
	mov.u32 	%r12, %ntid.y;
	mov.u32 	%r13, %tid.y;
	mad.lo.s32 	%r14, %r11, %r12, %r13;
	max.s32 	%r15, %r1, %r14;
	setp.ge.s32 	%p1, %r15, %r7;
	@%p1 bra 	$L__BB0_12;
	mad.lo.s32 	%r3, %r7, %r14, %r1;
	shr.u32 	%r17, %r7, 1;
	sub.s32 	%r18, %r17, %r1;
	cvt.rn.f32.s32 	%f35, %r18;
	mul.f32 	%f36, %f35, 0f3FC00000;
	cvt.rn.f32.u32 	%f37, %r17;
	div.rn.f32 	%f76, %f36, %f37;
	sub.s32 	%r19, %r17, %r14;
	cvt.rn.f32.s32 	%f38, %r19;
	mul.f32 	%f39, %f38, 0f3FC00000;
	div.rn.f32 	%f75, %f39, %f37;
	mov.b32 	%r21, 0;
	bra.uni 	$L__BB0_10;
$L__BB0_2:
	sub.f32 	%f46, %f33, %f34;
	mul.f32 	%f47, %f31, %f32;
	fma.rn.f32 	%f48, %f31, %f32, %f47;
	add.f32 	%f3, %f46, 0fBF4CCCCD;
	add.f32 	%f4, %f48, 0f3E1FBE77;
	mul.f32 	%f5, %f3, %f3;
	mul.f32 	%f6, %f4, %f4;
	add.f32 	%f49, %f5, %f6;
	setp.gt.f32 	%p3, %f49, 0f447A0000;
	@%p3 bra 	$L__BB0_11;
	sub.f32 	%f50, %f5, %f6;
	mul.f32 	%f51, %f3, %f4;
	fma.rn.f32 	%f52, %f3, %f4, %f51;
	add.f32 	%f7, %f50, 0fBF4CCCCD;
	add.f32 	%f8, %f52, 0f3E1FBE77;
	mul.f32 	%f9, %f7, %f7;
	mul.f32 	%f10, %f8, %f8;
	add.f32 	%f53, %f9, %f10;
	setp.gt.f32 	%p4, %f53, 0f447A0000;
	@%p4 bra 	$L__BB0_11;
	sub.f32 	%f54, %f9, %f10;
	mul.f32 	%f55, %f7, %f8;
	fma.rn.f32 	%f56, %f7, %f8, %f55;
	add.f32 	%f11, %f54, 0fBF4CCCCD;
	add.f32 	%f12, %f56, 0f3E1FBE77;
	mul.f32 	%f13, %f11, %f11;
	mul.f32 	%f14, %f12, %f12;
	add.f32 	%f57, %f13, %f14;
	setp.gt.f32 	%p5, %f57, 0f447A0000;
	@%p5 bra 	$L__BB0_11;
	sub.f32 	%f58, %f13, %f14;
	mul.f32 	%f59, %f11, %f12;
	fma.rn.f32 	%f60, %f11, %f12, %f59;
	add.f32 	%f15, %f58, 0fBF4CCCCD;
	add.f32 	%f16, %f60, 0f3E1FBE77;
	mul.f32 	%f17, %f15, %f15;
	mul.f32 	%f18, %f16, %f16;
	add.f32 	%f61, %f17, %f18;
	setp.gt.f32 	%p6, %f61, 0f447A0000;
	@%p6 bra 	$L__BB0_11;
	sub.f32 	%f62, %f17, %f18;
	mul.f32 	%f63, %f15, %f16;
	fma.rn.f32 	%f64, %f15, %f16, %f63;
	add.f32 	%f19, %f62, 0fBF4CCCCD;
	add.f32 	%f20, %f64, 0f3E1FBE77;
	mul.f32 	%f21, %f19, %f19;
	mul.f32 	%f22, %f20, %f20;
	add.f32 	%f65, %f21, %f22;
	setp.gt.f32 	%p7, %f65, 0f447A0000;
	@%p7 bra 	$L__BB0_11;
	sub.f32 	%f66, %f21, %f22;
	mul.f32 	%f67, %f19, %f20;
	fma.rn.f32 	%f68, %f19, %f20, %f67;
	add.f32 	%f23, %f66, 0fBF4CCCCD;
	add.f32 	%f24, %f68, 0f3E1FBE77;
	mul.f32 	%f25, %f23, %f23;
	mul.f32 	%f26, %f24, %f24;
	add.f32 	%f69, %f25, %f26;
	setp.gt.f32 	%p8, %f69, 0f447A0000;
	@%p8 bra 	$L__BB0_11;
	sub.f32 	%f70, %f25, %f26;
	mul.f32 	%f71, %f23, %f24;
	fma.rn.f32 	%f72, %f23, %f24, %f71;
	add.f32 	%f76, %f70, 0fBF4CCCCD;
	add.f32 	%f75, %f72, 0f3E1FBE77;
	mul.f32 	%f73, %f75, %f75;
	fma.rn.f32 	%f74, %f76, %f76, %f73;
	setp.gt.f32 	%p9, %f74, 0f447A0000;
	@%p9 bra 	$L__BB0_11;
	add.s32 	%r21, %r21, 8;
	setp.eq.s32 	%p10, %r21, 200;
	mov.b16 	%rs13, 255;
	@%p10 bra 	$L__BB0_11;
$L__BB0_10:
	mul.f32 	%f40, %f76, %f76;
	mul.f32 	%f41, %f75, %f75;
	sub.f32 	%f42, %f40, %f41;
	mul.f32 	%f43, %f76, %f75;
	fma.rn.f32 	%f44, %f76, %f75, %f43;
	add.f32 	%f31, %f42, 0fBF4CCCCD;
	add.f32 	%f32, %f44, 0f3E1FBE77;
	mul.f32 	%f33, %f31, %f31;
	mul.f32 	%f34, %f32, %f32;
	add.f32 	%f45, %f33, %f34;
	setp.leu.f32 	%p2, %f45, 0f447A0000;
	mov.b16 	%rs13, 0;
	@%p2 bra 	$L__BB0_2;
$L__BB0_11:
	shl.b32 	%r20, %r3, 2;
	cvt.s64.s32 	%rd2, %r20;
	cvta.to.global.u64 	%rd3, %rd1;
	add.s64 	%rd4, %rd3, %rd2;
	st.global.u8 	[%rd4], %rs13;
	mov.b16 	%rs11, 0;
	st.global.u8 	[%rd4+1], %rs11;
	st.global.u8 	[%rd4+2], %rs11;
	mov.b16 	%rs12, 255;
	st.global.u8 	[%rd4+3], %rs12;
$L__BB0_12:
	ret;

}


// ===== COMPILED SASS (sm_100) =====

	.target	sm_100

	.elftype	@"ET_EXEC"


//--------------------- .note.nv.tkinfo           --------------------------
	.section	.note.nv.tkinfo,"",@"SHT_NOTE"
	.sectionflags	@"SHF_NOTE_NV_TKINFO"
	.tkinfo
        /*0018*/ 	.word	0x00000002
        /*0030*/ 	.string	""
        /*0030*/ 	.string	"ptxas"
        /*0030*/ 	.string	"Cuda compilation tools, release 13.0, V13.0.88"
        /*0030*/ 	.string	"Build cuda_13.0.r13.0/compiler.36424714_0"
        /*0030*/ 	.string	"-arch sm_100 -m 64 "



//--------------------- .note.nv.cuinfo           --------------------------
	.section	.note.nv.cuinfo,"",@"SHT_NOTE"
	.sectionflags	@"SHF_NOTE_NV_CUINFO"
        /*0018*/ 	.short	0x0002
        /*001a*/ 	.short	0x0064
        /*001c*/ 	.short	0x0082
	.zero		2


//--------------------- .nv.info                  --------------------------
	.section	.nv.info,"",@"SHT_CUDA_INFO"
	.align	4


	//----- nvinfo : EIATTR_REGCOUNT
	.align		4
        /*0000*/ 	.byte	0x04, 0x2f
        /*0002*/ 	.short	(.L_1 - .L_0)
	.align		4
.L_0:
        /*0004*/ 	.word	index@(_Z11kernel_rgbaPhi)
        /*0008*/ 	.word	0x00000011


	//----- nvinfo : EIATTR_FRAME_SIZE
	.align		4
.L_1:
        /*000c*/ 	.byte	0x04, 0x11
        /*000e*/ 	.short	(.L_3 - .L_2)
	.align		4
.L_2:
        /*0010*/ 	.word	index@($__internal_0_$__cuda_sm3x_div_rn_noftz_f32_slowpath)
        /*0014*/ 	.word	0x00000000


	//----- nvinfo : EIATTR_FRAME_SIZE
	.align		4
.L_3:
        /*0018*/ 	.byte	0x04, 0x11
        /*001a*/ 	.short	(.L_5 - .L_4)
	.align		4
.L_4:
        /*001c*/ 	.word	index@(_Z11kernel_rgbaPhi)
        /*0020*/ 	.word	0x00000000


	//----- nvinfo : EIATTR_MIN_STACK_SIZE
	.align		4
.L_5:
        /*0024*/ 	.byte	0x04, 0x12
        /*0026*/ 	.short	(.L_7 - .L_6)
	.align		4
.L_6:
        /*0028*/ 	.word	index@(_Z11kernel_rgbaPhi)
        /*002c*/ 	.word	0x00000000
.L_7:


//--------------------- .nv.compat                --------------------------
	.section	.nv.compat,"",@"SHT_CUDA_COMPAT_INFO"
	.align	4
        /*0000*/ 	.byte	0x02, 0x09, 0x00, 0x00, 0x02, 0x02, 0x01, 0x00, 0x02, 0x05, 0x05, 0x00, 0x03, 0x07, 0x01, 0x01
        /*0010*/ 	.byte	0x02, 0x03, 0x00, 0x00, 0x02, 0x06, 0x01, 0x00, 0x04, 0x0b, 0x08, 0x00, 0x01, 0x00, 0x00, 0x00
        /*0020*/ 	.byte	0x00, 0x00, 0x00, 0x00


//--------------------- .nv.info._Z11kernel_rgbaPhi --------------------------
	.section	.nv.info._Z11kernel_rgbaPhi,"",@"SHT_CUDA_INFO"
	.sectionflags	@""
	.align	4


	//----- nvinfo : EIATTR_CUDA_API_VERSION
	.align		4
        /*0000*/ 	.byte	0x04, 0x37
        /*0002*/ 	.short	(.L_9 - .L_8)
.L_8:
        /*0004*/ 	.word	0x00000082


	//----- nvinfo : EIATTR_KPARAM_INFO
	.align		4
.L_9:
        /*0008*/ 	.byte	0x04, 0x17
        /*000a*/ 	.short	(.L_11 - .L_10)
.L_10:
        /*000c*/ 	.word	0x00000000
        /*0010*/ 	.short	0x0001
        /*0012*/ 	.short	0x0008
        /*0014*/ 	.byte	0x00, 0xf0, 0x11, 0x00


	//----- nvinfo : EIATTR_KPARAM_INFO
	.align		4
.L_11:
        /*0018*/ 	.byte	0x04, 0x17
        /*001a*/ 	.short	(.L_13 - .L_12)
.L_12:
        /*001c*/ 	.word	0x00000000
        /*0020*/ 	.short	0x0000
        /*0022*/ 	.short	0x0000
        /*0024*/ 	.byte	0x00, 0xf5, 0x21, 0x00


	//----- nvinfo : EIATTR_SPARSE_MMA_MASK
	.align		4
.L_13:
        /*0028*/ 	.byte	0x03, 0x50
        /*002a*/ 	.short	0x0000


	//----- nvinfo : EIATTR_MAXREG_COUNT
	.align		4
        /*002c*/ 	.byte	0x03, 0x1b
        /*002e*/ 	.short	0x00ff


	//----- nvinfo : EIATTR_MERCURY_ISA_VERSION
	.align		4
        /*0030*/ 	.byte	0x03, 0x5f
        /*0032*/ 	.short	0x0101


	//----- nvinfo : EIATTR_VRC_CTA_INIT_COUNT
	.align		4
        /*0034*/ 	.byte	0x02, 0x4a
	.zero		1
	.zero		1


	//----- nvinfo : EIATTR_EXIT_INSTR_OFFSETS
	.align		4
        /*0038*/ 	.byte	0x04, 0x1c
        /*003a*/ 	.short	(.L_15 - .L_14)


	//   ....[0]....
.L_14:
        /*003c*/ 	.word	0x000000c0


	//   ....[1]....
        /*0040*/ 	.word	0x00000940


	//----- nvinfo : EIATTR_CRS_STACK_SIZE
	.align		4
.L_15:
        /*0044*/ 	.byte	0x04, 0x1e
        /*0046*/ 	.short	(.L_17 - .L_16)
.L_16:
        /*0048*/ 	.word	0x00000000


	//----- nvinfo : EIATTR_CBANK_PARAM_SIZE
	.align		4
.L_17:
        /*004c*/ 	.byte	0x03, 0x19
        /*004e*/ 	.short	0x000c


	//----- nvinfo : EIATTR_PARAM_CBANK
	.align		4
        /*0050*/ 	.byte	0x04, 0x0a
        /*0052*/ 	.short	(.L_19 - .L_18)
	.align		4
.L_18:
        /*0054*/ 	.word	index@(.nv.constant0._Z11kernel_rgbaPhi)
        /*0058*/ 	.short	0x0380
        /*005a*/ 	.short	0x000c


	//----- nvinfo : EIATTR_SW_WAR
	.align		4
.L_19:
        /*005c*/ 	.byte	0x04, 0x36
        /*005e*/ 	.short	(.L_21 - .L_20)
.L_20:
        /*0060*/ 	.word	0x00000008
.L_21:


//--------------------- .nv.callgraph             --------------------------
	.section	.nv.callgraph,"",@"SHT_CUDA_CALLGRAPH"
	.align	4
	.sectionentsize	8
	.align		4
        /*0000*/ 	.word	0x00000000
	.align		4
        /*0004*/ 	.word	0xffffffff
	.align		4
        /*0008*/ 	.word	0x00000000
	.align		4
        /*000c*/ 	.word	0xfffffffe
	.align		4
        /*0010*/ 	.word	0x00000000
	.align		4
        /*0014*/ 	.word	0xfffffffd
	.align		4
        /*0018*/ 	.word	0x00000000
	.align		4
        /*001c*/ 	.word	0xfffffffc


//--------------------- .text._Z11kernel_rgbaPhi  --------------------------
	.section	.text._Z11kernel_rgbaPhi,"ax",@progbits
	.align	128
        .global         _Z11kernel_rgbaPhi
        .type           _Z11kernel_rgbaPhi,@function
        .size           _Z11kernel_rgbaPhi,(.L_x_19 - _Z11kernel_rgbaPhi)
        .other          _Z11kernel_rgbaPhi,@"STO_CUDA_ENTRY STV_DEFAULT"
_Z11kernel_rgbaPhi:
.text._Z11kernel_rgbaPhi:
[----:B------:R-:W-:Y:S01]  /*0000*/  LDC R1, c[0x0][0x37c] ;  /* 0x0000df00ff017b82 */ /* 0x000fe20000000800 */
[----:B------:R-:W0:Y:S07]  /*0010*/  S2R R0, SR_TID.X ;  /* 0x0000000000007919 */ /* 0x000e2e0000002100 */
[----:B------:R-:W0:Y:S01]  /*0020*/  LDC R5, c[0x0][0x360] ;  /* 0x0000d800ff057b82 */ /* 0x000e220000000800 */
[----:B------:R-:W1:Y:S01]  /*0030*/  LDCU UR6, c[0x0][0x388] ;  /* 0x00007100ff0677ac */ /* 0x000e620008000800 */
[----:B------:R-:W2:Y:S06]  /*0040*/  S2R R3, SR_TID.Y ;  /* 0x0000000000037919 */ /* 0x000eac0000002200 */
[----:B------:R-:W0:Y:S08]  /*0050*/  S2UR UR4, SR_CTAID.X ;  /* 0x00000000000479c3 */ /* 0x000e300000002500 */
[----:B------:R-:W2:Y:S08]  /*0060*/  S2UR UR5, SR_CTAID.Y ;  /* 0x00000000000579c3 */ /* 0x000eb00000002600 */
[----:B------:R-:W2:Y:S01]  /*0070*/  LDC R4, c[0x0][0x364] ;  /* 0x0000d900ff047b82 */ /* 0x000ea20000000800 */
[----:B0-----:R-:W-:-:S02]  /*0080*/  IMAD R5, R5, UR4, R0 ;  /* 0x0000000405057c24 */ /* 0x001fc4000f8e0200 */
[----:B--2---:R-:W-:-:S05]  /*0090*/  IMAD R4, R4, UR5, R3 ;  /* 0x0000000504047c24 */ /* 0x004fca000f8e0203 */
[----:B------:R-:W-:-:S04]  /*00a0*/  VIMNMX R0, PT, PT, R5, R4, !PT ;  /* 0x0000000405007248 */ /* 0x000fc80007fe0100 */
[----:B-1----:R-:W-:-:S13]  /*00b0*/  ISETP.GE.AND P0, PT, R0, UR6, PT ;  /* 0x0000000600007c0c */ /* 0x002fda000bf06270 */
[----:B------:R-:W-:Y:S05]  /*00c0*/  @P0 EXIT ;  /* 0x000000000000094d */ /* 0x000fea0003800000 */
[----:B------:R-:W-:Y:S01]  /*00d0*/  USHF.R.U32.HI UR4, URZ, 0x1, UR6 ;  /* 0x00000001ff047899 */ /* 0x000fe20008011606 */
[----:B------:R-:W-:Y:S05]  /*00e0*/  BSSY.RECONVERGENT B0, `(.L_x_0) ;  /* 0x0000011000007945 */ /* 0x000fea0003800200 */
[----:B------:R-:W-:Y:S02]  /*00f0*/  I2FP.F32.U32 R3, UR4 ;  /* 0x0000000400037c45 */ /* 0x000fe40008201000 */
[----:B------:R-:W-:Y:S02]  /*0100*/  IADD3 R0, PT, PT, -R5, UR4, RZ ;  /* 0x0000000405007c10 */ /* 0x000fe4000fffe1ff */
[----:B------:R-:W0:Y:S02]  /*0110*/  MUFU.RCP R2, R3 ;  /* 0x0000000300027308 */ /* 0x000e240000001000 */
[----:B------:R-:W-:-:S05]  /*0120*/  I2FP.F32.S32 R0, R0 ;  /* 0x0000000000007245 */ /* 0x000fca0000201400 */
[----:B------:R-:W-:-:S04]  /*0130*/  FMUL R0, R0, 1.5 ;  /* 0x3fc0000000007820 */ /* 0x000fc80000400000 */
[----:B------:R-:W1:Y:S01]  /*0140*/  FCHK P0, R0, R3 ;  /* 0x0000000300007302 */ /* 0x000e620000000000 */
[----:B0-----:R-:W-:-:S04]  /*0150*/  FFMA R7, -R3, R2, 1 ;  /* 0x3f80000003077423 */ /* 0x001fc80000000102 */
[----:B------:R-:W-:Y:S01]  /*0160*/  FFMA R7, R2, R7, R2 ;  /* 0x0000000702077223 */ /* 0x000fe20000000002 */
[----:B------:R-:W-:-:S03]  /*0170*/  IMAD R2, R4, UR6, R5 ;  /* 0x0000000604027c24 */ /* 0x000fc6000f8e0205 */
[----:B------:R-:W-:-:S04]  /*0180*/  FFMA R6, R0, R7, RZ ;  /* 0x0000000700067223 */ /* 0x000fc800000000ff */
[----:B------:R-:W-:-:S04]  /*0190*/  FFMA R8, -R3, R6, R0 ;  /* 0x0000000603087223 */ /* 0x000fc80000000100 */
[----:B------:R-:W-:Y:S01]  /*01a0*/  FFMA R6, R7, R8, R6 ;  /* 0x0000000807067223 */ /* 0x000fe20000000006 */
[----:B-1----:R-:W-:Y:S06]  /*01b0*/  @!P0 BRA `(.L_x_1) ;  /* 0x00000000000c8947 */ /* 0x002fec0003800000 */
[----:B------:R-:W-:-:S07]  /*01c0*/  MOV R6, 0x1e0 ;  /* 0x000001e000067802 */ /* 0x000fce0000000f00 */
[----:B------:R-:W-:Y:S05]  /*01d0*/  CALL.REL.NOINC `($__internal_0_$__cuda_sm3x_div_rn_noftz_f32_slowpath) ;  /* 0x0000000400dc7944 */ /* 0x000fea0003c00000 */
[----:B------:R-:W-:-:S07]  /*01e0*/  MOV R6, R0 ;  /* 0x0000000000067202 */ /* 0x000fce0000000f00 */
.L_x_1:
[----:B------:R-:W-:Y:S05]  /*01f0*/  BSYNC.RECONVERGENT B0 ;  /* 0x0000000000007941 */ /* 0x000fea0003800200 */
.L_x_0:
[----:B------:R-:W0:Y:S01]  /*0200*/  MUFU.RCP R0, R3 ;  /* 0x0000000300007308 */ /* 0x000e220000001000 */
[----:B------:R-:W-:Y:S01]  /*0210*/  IADD3 R4, PT, PT, -R4, UR4, RZ ;  /* 0x0000000404047c10 */ /* 0x000fe2000fffe1ff */
[----:B------:R-:W-:Y:S03]  /*0220*/  BSSY.RECONVERGENT B0, `(.L_x_2) ;  /* 0x000000e000007945 */ /* 0x000fe60003800200 */
[----:B------:R-:W-:-:S05]  /*0230*/  I2FP.F32.S32 R4, R4 ;  /* 0x0000000400047245 */ /* 0x000fca0000201400 */
[----:B------:R-:W-:Y:S01]  /*0240*/  FMUL R8, R4, 1.5 ;  /* 0x3fc0000004087820 */ /* 0x000fe20000400000 */
[----:B------:R-:W-:-:S03]  /*0250*/  MOV R4, R6 ;  /* 0x0000000600047202 */ /* 0x000fc60000000f00 */
[----:B------:R-:W1:Y:S01]  /*0260*/  FCHK P0, R8, R3 ;  /* 0x0000000308007302 */ /* 0x000e620000000000 */
[----:B0-----:R-:W-:-:S04]  /*0270*/  FFMA R5, -R3, R0, 1 ;  /* 0x3f80000003057423 */ /* 0x001fc80000000100 */
[----:B------:R-:W-:-:S04]  /*0280*/  FFMA R0, R0, R5, R0 ;  /* 0x0000000500007223 */ /* 0x000fc80000000000 */
[----:B------:R-:W-:-:S04]  /*0290*/  FFMA R5, R0, R8, RZ ;  /* 0x0000000800057223 */ /* 0x000fc800000000ff */
[----:B------:R-:W-:-:S04]  /*02a0*/  FFMA R10, -R3, R5, R8 ;  /* 0x00000005030a7223 */ /* 0x000fc80000000108 */
[----:B------:R-:W-:Y:S01]  /*02b0*/  FFMA R0, R0, R10, R5 ;  /* 0x0000000a00007223 */ /* 0x000fe20000000005 */
[----:B-1----:R-:W-:Y:S06]  /*02c0*/  @!P0 BRA `(.L_x_3) ;  /* 0x00000000000c8947 */ /* 0x002fec0003800000 */
[----:B------:R-:W-:Y:S02]  /*02d0*/  MOV R0, R8 ;  /* 0x0000000800007202 */ /* 0x000fe40000000f00 */
[----:B------:R-:W-:-:S07]  /*02e0*/  MOV R6, 0x300 ;  /* 0x0000030000067802 */ /* 0x000fce0000000f00 */
[----:B------:R-:W-:Y:S05]  /*02f0*/  CALL.REL.NOINC `($__internal_0_$__cuda_sm3x_div_rn_noftz_f32_slowpath) ;  /* 0x0000000400947944 */ /* 0x000fea0003c00000 */
.L_x_3:
[----:B------:R-:W-:Y:S05]  /*0300*/  BSYNC.RECONVERGENT B0 ;  /* 0x0000000000007941 */ /* 0x000fea0003800200 */
.L_x_2:
[----:B------:R-:W-:Y:S01]  /*0310*/  HFMA2 R6, -RZ, RZ, 0, 0 ;  /* 0x00000000ff067431 */ /* 0x000fe200000001ff */
[----:B------:R-:W-:Y:S01]  /*0320*/  BSSY.RECONVERGENT B0, `(.L_x_4) ;  /* 0x0000058000007945 */ /* 0x000fe20003800200 */
[----:B------:R-:W0:Y:S05]  /*0330*/  LDCU.64 UR4, c[0x0][0x358] ;  /* 0x00006b00ff0477ac */ /* 0x000e2a0008000a00 */
.L_x_6:
[C---:B------:R-:W-:Y:S01]  /*0340*/  FMUL R3, R0.reuse, R0 ;  /* 0x0000000000037220 */ /* 0x040fe20000400000 */
[----:B------:R-:W-:-:S03]  /*0350*/  FMUL R5, R0, R4 ;  /* 0x0000000400057220 */ /* 0x000fc60000400000 */
[-C--:B------:R-:W-:Y:S01]  /*0360*/  FFMA R3, R4, R4.reuse, -R3 ;  /* 0x0000000404037223 */ /* 0x080fe20000000803 */
[----:B------:R-:W-:-:S03]  /*0370*/  FFMA R5, R0, R4, R5 ;  /* 0x0000000400057223 */ /* 0x000fc60000000005 */
[----:B------:R-:W-:Y:S01]  /*0380*/  FADD R7, R3, -0.80000001192092895508 ;  /* 0xbf4ccccd03077421 */ /* 0x000fe20000000000 */
[----:B------:R-:W-:-:S03]  /*0390*/  FADD R8, R5, 0.15600000321865081787 ;  /* 0x3e1fbe7705087421 */ /* 0x000fc60000000000 */
[----:B------:R-:W-:Y:S01]  /*03a0*/  FMUL R3, R7, R7 ;  /* 0x0000000707037220 */ /* 0x000fe20000400000 */
[----:B------:R-:W-:-:S04]  /*03b0*/  FMUL R10, R8, R8 ;  /* 0x00000008080a7220 */ /* 0x000fc80000400000 */
[----:B------:R-:W-:-:S05]  /*03c0*/  FADD R0, R3, R10 ;  /* 0x0000000a03007221 */ /* 0x000fca0000000000 */
[----:B------:R-:W-:Y:S02]  /*03d0*/  FSETP.GT.AND P0, PT, R0, 1000, PT ;  /* 0x447a00000000780b */ /* 0x000fe40003f04000 */
[----:B------:R-:W-:-:S11]  /*03e0*/  PRMT R0, RZ, 0x7610, R0 ;  /* 0x00007610ff007816 */ /* 0x000fd60000000000 */
[----:B------:R-:W-:Y:S05]  /*03f0*/  @P0 BRA `(.L_x_5) ;  /* 0x0000000400280947 */ /* 0x000fea0003800000 */
[----:B------:R-:W-:Y:S01]  /*0400*/  FMUL R4, R7, R8 ;  /* 0x0000000807047220 */ /* 0x000fe20000400000 */
[----:B------:R-:W-:-:S03]  /*0410*/  FADD R3, R3, -R10 ;  /* 0x8000000a03037221 */ /* 0x000fc60000000000 */
[----:B------:R-:W-:Y:S01]  /*0420*/  FFMA R4, R7, R8, R4 ;  /* 0x0000000807047223 */ /* 0x000fe20000000004 */
[----:B------:R-:W-:-:S03]  /*0430*/  FADD R5, R3, -0.80000001192092895508 ;  /* 0xbf4ccccd03057421 */ /* 0x000fc60000000000 */
[----:B------:R-:W-:Y:S01]  /*0440*/  FADD R8, R4, 0.15600000321865081787 ;  /* 0x3e1fbe7704087421 */ /* 0x000fe20000000000 */
[----:B------:R-:W-:-:S03]  /*0450*/  FMUL R3, R5, R5 ;  /* 0x0000000505037220 */ /* 0x000fc60000400000 */
[----:B------:R-:W-:-:S04]  /*0460*/  FMUL R10, R8, R8 ;  /* 0x00000008080a7220 */ /* 0x000fc80000400000 */
[----:B------:R-:W-:-:S05]  /*0470*/  FADD R4, R3, R10 ;  /* 0x0000000a03047221 */ /* 0x000fca0000000000 */
[----:B------:R-:W-:-:S13]  /*0480*/  FSETP.GT.AND P0, PT, R4, 1000, PT ;  /* 0x447a00000400780b */ /* 0x000fda0003f04000 */
        /* <DEDUP_REMOVED lines=51> */
[----:B------:R-:W-:-:S04]  /*07c0*/  FMUL R3, R8, R5 ;  /* 0x0000000508037220 */ /* 0x000fc80000400000 */
[----:B------:R-:W-:Y:S01]  /*07d0*/  FFMA R4, R8, R5, R3 ;  /* 0x0000000508047223 */ /* 0x000fe20000000003 */
[----:B------:R-:W-:-:S03]  /*07e0*/  FADD R3, R7, -R10 ;  /* 0x8000000a07037221 */ /* 0x000fc60000000000 */
[----:B------:R-:W-:Y:S01]  /*07f0*/  FADD R5, R4, 0.15600000321865081787 ;  /* 0x3e1fbe7704057421 */ /* 0x000fe20000000000 */
[----:B------:R-:W-:-:S03]  /*0800*/  FADD R4, R3, -0.80000001192092895508 ;  /* 0xbf4ccccd03047421 */ /* 0x000fc60000000000 */
[----:B------:R-:W-:-:S04]  /*0810*/  FMUL R3, R5, R5 ;  /* 0x0000000505037220 */ /* 0x000fc80000400000 */
[----:B------:R-:W-:-:S05]  /*0820*/  FFMA R3, R4, R4, R3 ;  /* 0x0000000404037223 */ /* 0x000fca0000000003 */
[----:B------:R-:W-:-:S13]  /*0830*/  FSETP.GT.AND P0, PT, R3, 1000, PT ;  /* 0x447a00000300780b */ /* 0x000fda0003f04000 */
[----:B------:R-:W-:Y:S05]  /*0840*/  @P0 BRA `(.L_x_5) ;  /* 0x0000000000140947 */ /* 0x000fea0003800000 */
[----:B------:R-:W-:Y:S02]  /*0850*/  IADD3 R6, PT, PT, R6, 0x8, RZ ;  /* 0x0000000806067810 */ /* 0x000fe40007ffe0ff */
[----:B------:R-:W-:Y:S02]  /*0860*/  MOV R0, R5 ;  /* 0x0000000500007202 */ /* 0x000fe40000000f00 */
[----:B------:R-:W-:-:S13]  /*0870*/  ISETP.NE.AND P0, PT, R6, 0xc8, PT ;  /* 0x000000c80600780c */ /* 0x000fda0003f05270 */
[----:B------:R-:W-:Y:S05]  /*0880*/  @P0 BRA `(.L_x_6) ;  /* 0xfffffff800ac0947 */ /* 0x000fea000383ffff */
[----:B------:R-:W-:-:S07]  /*0890*/  HFMA2 R0, -RZ, RZ, 0, 1.5199184417724609375e-05 ;  /* 0x000000ffff007431 */ /* 0x000fce00000001ff */
.L_x_5:
[----:B0-----:R-:W-:Y:S05]  /*08a0*/  BSYNC.RECONVERGENT B0 ;  /* 0x0000000000007941 */ /* 0x001fea0003800200 */
.L_x_4:
[----:B------:R-:W0:Y:S01]  /*08b0*/  LDCU.64 UR6, c[0x0][0x380] ;  /* 0x00007000ff0677ac */ /* 0x000e220008000a00 */
[----:B------:R-:W-:Y:S02]  /*08c0*/  SHF.L.U32 R3, R2, 0x2, RZ ;  /* 0x0000000202037819 */ /* 0x000fe400000006ff */
[----:B------:R-:W-:Y:S02]  /*08d0*/  MOV R4, 0xff ;  /* 0x000000ff00047802 */ /* 0x000fe40000000f00 */
[----:B0-----:R-:W-:-:S04]  /*08e0*/  IADD3 R2, P0, PT, R3, UR6, RZ ;  /* 0x0000000603027c10 */ /* 0x001fc8000ff1e0ff */
[----:B------:R-:W-:-:S05]  /*08f0*/  LEA.HI.X.SX32 R3, R3, UR7, 0x1, P0 ;  /* 0x0000000703037c11 */ /* 0x000fca00080f0eff */
[----:B------:R-:W-:Y:S04]  /*0900*/  STG.E.U8 desc[UR4][R2.64], R0 ;  /* 0x0000000002007986 */ /* 0x000fe8000c101104 */
[----:B------:R-:W-:Y:S04]  /*0910*/  STG.E.U8 desc[UR4][R2.64+0x3], R4 ;  /* 0x0000030402007986 */ /* 0x000fe8000c101104 */
[----:B------:R-:W-:Y:S04]  /*0920*/  STG.E.U8 desc[UR4][R2.64+0x1], RZ ;  /* 0x000001ff02007986 */ /* 0x000fe8000c101104 */
[----:B------:R-:W-:Y:S01]  /*0930*/  STG.E.U8 desc[UR4][R2.64+0x2], RZ ;  /* 0x000002ff02007986 */ /* 0x000fe2000c101104 */
[----:B------:R-:W-:Y:S05]  /*0940*/  EXIT ;  /* 0x000000000000794d */ /* 0x000fea0003800000 */
        .weak           $__internal_0_$__cuda_sm3x_div_rn_noftz_f32_slowpath
        .type           $__internal_0_$__cuda_sm3x_div_rn_noftz_f32_slowpath,@function
        .size           $__internal_0_$__cuda_sm3x_div_rn_noftz_f32_slowpath,(.L_x_19 - $__internal_0_$__cuda_sm3x_div_rn_noftz_f32_slowpath)
$__internal_0_$__cuda_sm3x_div_rn_noftz_f32_slowpath:
[----:B------:R-:W-:Y:S01]  /*0950*/  SHF.R.U32.HI R7, RZ, 0x17, R3 ;  /* 0x00000017ff077819 */ /* 0x000fe20000011603 */
[----:B------:R-:W-:Y:S01]  /*0960*/  BSSY.RECONVERGENT B1, `(.L_x_7) ;  /* 0x0000063000017945 */ /* 0x000fe20003800200 */
[----:B------:R-:W-:Y:S02]  /*0970*/  SHF.R.U32.HI R5, RZ, 0x17, R0 ;  /* 0x00000017ff057819 */ /* 0x000fe40000011600 */
[----:B------:R-:W-:Y:S02]  /*0980*/  LOP3.LUT R12, R7, 0xff, RZ, 0xc0, !PT ;  /* 0x000000ff070c7812 */ /* 0x000fe400078ec0ff */
[----:B------:R-:W-:Y:S02]  /*0990*/  LOP3.LUT R10, R5, 0xff, RZ, 0xc0, !PT ;  /* 0x000000ff050a7812 */ /* 0x000fe400078ec0ff */
[----:B------:R-:W-:Y:S02]  /*09a0*/  IADD3 R9, PT, PT, R12, -0x1, RZ ;  /* 0xffffffff0c097810 */ /* 0x000fe40007ffe0ff */
[----:B------:R-:W-:-:S02]  /*09b0*/  IADD3 R8, PT, PT, R10, -0x1, RZ ;  /* 0xffffffff0a087810 */ /* 0x000fc40007ffe0ff */
[----:B------:R-:W-:Y:S02]  /*09c0*/  ISETP.GT.U32.AND P0, PT, R9, 0xfd, PT ;  /* 0x000000fd0900780c */ /* 0x000fe40003f04070 */
[----:B------:R-:W-:Y:S02]  /*09d0*/  MOV R5, R3 ;  /* 0x0000000300057202 */ /* 0x000fe40000000f00 */
[----:B------:R-:W-:-:S13]  /*09e0*/  ISETP.GT.U32.OR P0, PT, R8, 0xfd, P0 ;  /* 0x000000fd0800780c */ /* 0x000fda0000704470 */
[----:B------:R-:W-:Y:S01]  /*09f0*/  @!P0 MOV R7, RZ ;  /* 0x000000ff00078202 */ /* 0x000fe20000000f00 */
[----:B------:R-:W-:Y:S06]  /*0a00*/  @!P0 BRA `(.L_x_8) ;  /* 0x00000000005c8947 */ /* 0x000fec0003800000 */
[----:B------:R-:W-:Y:S02]  /*0a10*/  FSETP.GTU.FTZ.AND P0, PT, |R0|, +INF , PT ;  /* 0x7f8000000000780b */ /* 0x000fe40003f1c200 */
[----:B------:R-:W-:-:S04]  /*0a20*/  FSETP.GTU.FTZ.AND P1, PT, |R3|, +INF , PT ;  /* 0x7f8000000300780b */ /* 0x000fc80003f3c200 */
[----:B------:R-:W-:-:S13]  /*0a30*/  PLOP3.LUT P0, PT, P0, P1, PT, 0xf8, 0x8f ;  /* 0x00000000008f781c */ /* 0x000fda0000703f70 */
[----:B------:R-:W-:Y:S05]  /*0a40*/  @P0 BRA `(.L_x_9) ;  /* 0x00000004004c0947 */ /* 0x000fea0003800000 */
[----:B------:R-:W-:-:S13]  /*0a50*/  LOP3.LUT P0, RZ, R5, 0x7fffffff, R0, 0xc8, !PT ;  /* 0x7fffffff05ff7812 */ /* 0x000fda000780c800 */
[----:B------:R-:W-:Y:S05]  /*0a60*/  @!P0 BRA `(.L_x_10) ;  /* 0x00000004003c8947 */ /* 0x000fea0003800000 */
[C---:B------:R-:W-:Y:S02]  /*0a70*/  FSETP.NEU.FTZ.AND P2, PT, |R0|.reuse, +INF , PT ;  /* 0x7f8000000000780b */ /* 0x040fe40003f5d200 */
[----:B------:R-:W-:Y:S02]  /*0a80*/  FSETP.NEU.FTZ.AND P1, PT, |R3|, +INF , PT ;  /* 0x7f8000000300780b */ /* 0x000fe40003f3d200 */
[----:B------:R-:W-:-:S11]  /*0a90*/  FSETP.NEU.FTZ.AND P0, PT, |R0|, +INF , PT ;  /* 0x7f8000000000780b */ /* 0x000fd60003f1d200 */
[----:B------:R-:W-:Y:S05]  /*0aa0*/  @!P1 BRA !P2, `(.L_x_10) ;  /* 0x00000004002c9947 */ /* 0x000fea0005000000 */
[----:B------:R-:W-:-:S04]  /*0ab0*/  LOP3.LUT P2, RZ, R0, 0x7fffffff, RZ, 0xc0, !PT ;  /* 0x7fffffff00ff7812 */ /* 0x000fc8000784c0ff */
[----:B------:R-:W-:-:S13]  /*0ac0*/  PLOP3.LUT P1, PT, P1, P2, PT, 0x2f, 0xf2 ;  /* 0x0000000000f2781c */ /* 0x000fda0000f24577 */
[----:B------:R-:W-:Y:S05]  /*0ad0*/  @P1 BRA `(.L_x_11) ;  /* 0x0000000400181947 */ /* 0x000fea0003800000 */
[----:B------:R-:W-:-:S04]  /*0ae0*/  LOP3.LUT P1, RZ, R5, 0x7fffffff, RZ, 0xc0, !PT ;  /* 0x7fffffff05ff7812 */ /* 0x000fc8000782c0ff */
[----:B------:R-:W-:-:S13]  /*0af0*/  PLOP3.LUT P0, PT, P0, P1, PT, 0x2f, 0xf2 ;  /* 0x0000000000f2781c */ /* 0x000fda0000702577 */
[----:B------:R-:W-:Y:S05]  /*0b00*/  @P0 BRA `(.L_x_12) ;  /* 0x0000000400000947 */ /* 0x000fea0003800000 */
[----:B------:R-:W-:Y:S02]  /*0b10*/  ISETP.GE.AND P0, PT, R8, RZ, PT ;  /* 0x000000ff0800720c */ /* 0x000fe40003f06270 */
[----:B------:R-:W-:-:S11]  /*0b20*/  ISETP.GE.AND P1, PT, R9, RZ, PT ;  /* 0x000000ff0900720c */ /* 0x000fd60003f26270 */
[----:B------:R-:W-:Y:S01]  /*0b30*/  @P0 MOV R7, RZ ;  /* 0x000000ff00070202 */ /* 0x000fe20000000f00 */
[----:B------:R-:W-:Y:S01]  /*0b40*/  @!P0 FFMA R0, R0, 1.84467440737095516160e+19, RZ ;  /* 0x5f80000000008823 */ /* 0x000fe200000000ff */
[----:B------:R-:W-:Y:S01]  /*0b50*/  @!P0 MOV R7, 0xffffffc0 ;  /* 0xffffffc000078802 */ /* 0x000fe20000000f00 */
[----:B------:R-:W-:-:S03]  /*0b60*/  @!P1 FFMA R5, R3, 1.84467440737095516160e+19, RZ ;  /* 0x5f80000003059823 */ /* 0x000fc600000000ff */
[----:B------:R-:W-:-:S07]  /*0b70*/  @!P1 IADD3 R7, PT, PT, R7, 0x40, RZ ;  /* 0x0000004007079810 */ /* 0x000fce0007ffe0ff */
.L_x_8:
[----:B------:R-:W-:Y:S01]  /*0b80*/  LEA R8, R12, 0xc0800000, 0x17 ;  /* 0xc08000000c087811 */ /* 0x000fe200078eb8ff */
[----:B------:R-:W-:Y:S03]  /*0b90*/  BSSY.RECONVERGENT B2, `(.L_x_13) ;  /* 0x0000036000027945 */ /* 0x000fe60003800200 */
[----:B------:R-:W-:Y:S02]  /*0ba0*/  IADD3 R8, PT, PT, -R8, R5, RZ ;  /* 0x0000000508087210 */ /* 0x000fe40007ffe1ff */
[----:B------:R-:W-:Y:S02]  /*0bb0*/  IADD3 R5, PT, PT, R10, -0x7f, RZ ;  /* 0xffffff810a057810 */ /* 0x000fe40007ffe0ff */
[----:B------:R0:W1:Y:S01]  /*0bc0*/  MUFU.RCP R9, R8 ;  /* 0x0000000800097308 */ /* 0x0000620000001000 */
[----:B------:R-:W-:Y:S02]  /*0bd0*/  FADD.FTZ R11, -R8, -RZ ;  /* 0x800000ff080b7221 */ /* 0x000fe40000010100 */
[C---:B------:R-:W-:Y:S01]  /*0be0*/  IMAD R0, R5.reuse, -0x800000, R0 ;  /* 0xff80000005007824 */ /* 0x040fe200078e0200 */
[----:B0-----:R-:W-:-:S04]  /*0bf0*/  IADD3 R8, PT, PT, R5, 0x7f, -R12 ;  /* 0x0000007f05087810 */ /* 0x001fc80007ffe80c */
[----:B------:R-:W-:Y:S01]  /*0c00*/  IADD3 R8, PT, PT, R8, R7, RZ ;  /* 0x0000000708087210 */ /* 0x000fe20007ffe0ff */
[----:B-1----:R-:W-:-:S04]  /*0c10*/  FFMA R10, R9, R11, 1 ;  /* 0x3f800000090a7423 */ /* 0x002fc8000000000b */
[----:B------:R-:W-:-:S04]  /*0c20*/  FFMA R14, R9, R10, R9 ;  /* 0x0000000a090e7223 */ /* 0x000fc80000000009 */
[----:B------:R-:W-:-:S04]  /*0c30*/  FFMA R9, R0, R14, RZ ;  /* 0x0000000e00097223 */ /* 0x000fc800000000ff */
[----:B------:R-:W-:-:S04]  /*0c40*/  FFMA R10, R11, R9, R0 ;  /* 0x000000090b0a7223 */ /* 0x000fc80000000000 */
[----:B------:R-:W-:-:S04]  /*0c50*/  FFMA R9, R14, R10, R9 ;  /* 0x0000000a0e097223 */ /* 0x000fc80000000009 */
[----:B------:R-:W-:-:S04]  /*0c60*/  FFMA R10, R11, R9, R0 ;  /* 0x000000090b0a7223 */ /* 0x000fc80000000000 */
[----:B------:R-:W-:-:S05]  /*0c70*/  FFMA R0, R14, R10, R9 ;  /* 0x0000000a0e007223 */ /* 0x000fca0000000009 */
[----:B------:R-:W-:-:S04]  /*0c80*/  SHF.R.U32.HI R5, RZ, 0x17, R0 ;  /* 0x00000017ff057819 */ /* 0x000fc80000011600 */
[----:B------:R-:W-:-:S04]  /*0c90*/  LOP3.LUT R5, R5, 0xff, RZ, 0xc0, !PT ;  /* 0x000000ff05057812 */ /* 0x000fc800078ec0ff */
[----:B------:R-:W-:-:S04]  /*0ca0*/  IADD3 R11, PT, PT, R5, R8, RZ ;  /* 0x00000008050b7210 */ /* 0x000fc80007ffe0ff */
[----:B------:R-:W-:-:S04]  /*0cb0*/  IADD3 R5, PT, PT, R11, -0x1, RZ ;  /* 0xffffffff0b057810 */ /* 0x000fc80007ffe0ff */
[----:B------:R-:W-:-:S13]  /*0cc0*/  ISETP.GE.U32.AND P0, PT, R5, 0xfe, PT ;  /* 0x000000fe0500780c */ /* 0x000fda0003f06070 */
[----:B------:R-:W-:Y:S05]  /*0cd0*/  @!P0 BRA `(.L_x_14) ;  /* 0x0000000000808947 */ /* 0x000fea0003800000 */
[----:B------:R-:W-:-:S13]  /*0ce0*/  ISETP.GT.AND P0, PT, R11, 0xfe, PT ;  /* 0x000000fe0b00780c */ /* 0x000fda0003f04270 */
[----:B------:R-:W-:Y:S05]  /*0cf0*/  @P0 BRA `(.L_x_15) ;  /* 0x00000000006c0947 */ /* 0x000fea0003800000 */
[----:B------:R-:W-:-:S13]  /*0d00*/  ISETP.GE.AND P0, PT, R11, 0x1, PT ;  /* 0x000000010b00780c */ /* 0x000fda0003f06270 */
[----:B------:R-:W-:Y:S05]  /*0d10*/  @P0 BRA `(.L_x_16) ;  /* 0x0000000000740947 */ /* 0x000fea0003800000 */
[----:B------:R-:W-:Y:S02]  /*0d20*/  ISETP.GE.AND P0, PT, R11, -0x18, PT ;  /* 0xffffffe80b00780c */ /* 0x000fe40003f06270 */
[----:B------:R-:W-:-:S11]  /*0d30*/  LOP3.LUT R0, R0, 0x80000000, RZ, 0xc0, !PT ;  /* 0x8000000000007812 */ /* 0x000fd600078ec0ff */
[----:B------:R-:W-:Y:S05]  /*0d40*/  @!P0 BRA `(.L_x_16) ;  /* 0x0000000000688947 */ /* 0x000fea0003800000 */
[CCC-:B------:R-:W-:Y:S01]  /*0d50*/  FFMA.RZ R5, R14.reuse, R10.reuse, R9.reuse ;  /* 0x0000000a0e057223 */ /* 0x1c0fe2000000c009 */
[CCC-:B------:R-:W-:Y:S01]  /*0d60*/  FFMA.RM R8, R14.reuse, R10.reuse, R9.reuse ;  /* 0x0000000a0e087223 */ /* 0x1c0fe20000004009 */
[C---:B------:R-:W-:Y:S02]  /*0d70*/  ISETP.NE.AND P2, PT, R11.reuse, RZ, PT ;  /* 0x000000ff0b00720c */ /* 0x040fe40003f45270 */
[----:B------:R-:W-:Y:S02]  /*0d80*/  ISETP.NE.AND P1, PT, R11, RZ, PT ;  /* 0x000000ff0b00720c */ /* 0x000fe40003f25270 */
[----:B------:R-:W-:Y:S01]  /*0d90*/  LOP3.LUT R7, R5, 0x7fffff, RZ, 0xc0, !PT ;  /* 0x007fffff05077812 */ /* 0x000fe200078ec0ff */
[----:B------:R-:W-:Y:S01]  /*0da0*/  FFMA.RP R5, R14, R10, R9 ;  /* 0x0000000a0e057223 */ /* 0x000fe20000008009 */
[----:B------:R-:W-:Y:S02]  /*0db0*/  IADD3 R10, PT, PT, R11, 0x20, RZ ;  /* 0x000000200b0a7810 */ /* 0x000fe40007ffe0ff */
[----:B------:R-:W-:-:S02]  /*0dc0*/  LOP3.LUT R7, R7, 0x800000, RZ, 0xfc, !PT ;  /* 0x0080000007077812 */ /* 0x000fc400078efcff */
[----:B------:R-:W-:Y:S02]  /*0dd0*/  IADD3 R9, PT, PT, -R11, RZ, RZ ;  /* 0x000000ff0b097210 */ /* 0x000fe40007ffe1ff */
[----:B------:R-:W-:Y:S02]  /*0de0*/  SHF.L.U32 R10, R7, R10, RZ ;  /* 0x0000000a070a7219 */ /* 0x000fe400000006ff */
[----:B------:R-:W-:Y:S02]  /*0df0*/  FSETP.NEU.FTZ.AND P0, PT, R5, R8, PT ;  /* 0x000000080500720b */ /* 0x000fe40003f1d000 */
[----:B------:R-:W-:Y:S02]  /*0e00*/  SEL R8, R9, RZ, P2 ;  /* 0x000000ff09087207 */ /* 0x000fe40001000000 */
[----:B------:R-:W-:Y:S02]  /*0e10*/  ISETP.NE.AND P1, PT, R10, RZ, P1 ;  /* 0x000000ff0a00720c */ /* 0x000fe40000f25270 */
[----:B------:R-:W-:-:S02]  /*0e20*/  SHF.R.U32.HI R8, RZ, R8, R7 ;  /* 0x00000008ff087219 */ /* 0x000fc40000011607 */
[----:B------:R-:W-:Y:S02]  /*0e30*/  PLOP3.LUT P0, PT, P0, P1, PT, 0xf8, 0x8f ;  /* 0x00000000008f781c */ /* 0x000fe40000703f70 */
[----:B------:R-:W-:Y:S02]  /*0e40*/  SHF.R.U32.HI R10, RZ, 0x1, R8 ;  /* 0x00000001ff0a7819 */ /* 0x000fe40000011608 */
[----:B------:R-:W-:-:S04]  /*0e50*/  SEL R5, RZ, 0x1, !P0 ;  /* 0x00000001ff057807 */ /* 0x000fc80004000000 */
[----:B------:R-:W-:-:S04]  /*0e60*/  LOP3.LUT R5, R5, 0x1, R10, 0xf8, !PT ;  /* 0x0000000105057812 */ /* 0x000fc800078ef80a */
[----:B------:R-:W-:-:S04]  /*0e70*/  LOP3.LUT R5, R5, R8, RZ, 0xc0, !PT ;  /* 0x0000000805057212 */ /* 0x000fc800078ec0ff */
[----:B------:R-:W-:-:S04]  /*0e80*/  IADD3 R5, PT, PT, R10, R5, RZ ;  /* 0x000000050a057210 */ /* 0x000fc80007ffe0ff */
[----:B------:R-:W-:Y:S01]  /*0e90*/  LOP3.LUT R0, R5, R0, RZ, 0xfc, !PT ;  /* 0x0000000005007212 */ /* 0x000fe200078efcff */
[----:B------:R-:W-:Y:S06]  /*0ea0*/  BRA `(.L_x_16) ;  /* 0x0000000000107947 */ /* 0x000fec0003800000 */
.L_x_15:
[----:B------:R-:W-:-:S04]  /*0eb0*/  LOP3.LUT R0, R0, 0x80000000, RZ, 0xc0, !PT ;  /* 0x8000000000007812 */ /* 0x000fc800078ec0ff */
[----:B------:R-:W-:Y:S01]  /*0ec0*/  LOP3.LUT R0, R0, 0x7f800000, RZ, 0xfc, !PT ;  /* 0x7f80000000007812 */ /* 0x000fe200078efcff */
[----:B------:R-:W-:Y:S06]  /*0ed0*/  BRA `(.L_x_16) ;  /* 0x0000000000047947 */ /* 0x000fec0003800000 */
.L_x_14:
[----:B------:R-:W-:-:S07]  /*0ee0*/  LEA R0, R8, R0, 0x17 ;  /* 0x0000000008007211 */ /* 0x000fce00078eb8ff */
.L_x_16:
[----:B------:R-:W-:Y:S05]  /*0ef0*/  BSYNC.RECONVERGENT B2 ;  /* 0x0000000000027941 */ /* 0x000fea0003800200 */
.L_x_13:
[----:B------:R-:W-:Y:S05]  /*0f00*/  BRA `(.L_x_17) ;  /* 0x0000000000207947 */ /* 0x000fea0003800000 */
.L_x_12:
[----:B------:R-:W-:-:S04]  /*0f10*/  LOP3.LUT R0, R5, 0x80000000, R0, 0x48, !PT ;  /* 0x8000000005007812 */ /* 0x000fc800078e4800 */
[----:B------:R-:W-:Y:S01]  /*0f20*/  LOP3.LUT R0, R0, 0x7f800000, RZ, 0xfc, !PT ;  /* 0x7f80000000007812 */ /* 0x000fe200078efcff */
[----:B------:R-:W-:Y:S06]  /*0f30*/  BRA `(.L_x_17) ;  /* 0x0000000000147947 */ /* 0x000fec0003800000 */
.L_x_11:
[----:B------:R-:W-:Y:S01]  /*0f40*/  LOP3.LUT R0, R5, 0x80000000, R0, 0x48, !PT ;  /* 0x8000000005007812 */ /* 0x000fe200078e4800 */
[----:B------:R-:W-:Y:S06]  /*0f50*/  BRA `(.L_x_17) ;  /* 0x00000000000c7947 */ /* 0x000fec0003800000 */
.L_x_10:
[----:B------:R-:W0:Y:S01]  /*0f60*/  MUFU.RSQ R0, -QNAN ;  /* 0xffc0000000007908 */ /* 0x000e220000001400 */
[----:B------:R-:W-:Y:S05]  /*0f70*/  BRA `(.L_x_17) ;  /* 0x0000000000047947 */ /* 0x000fea0003800000 */
.L_x_9:
[----:B------:R-:W-:-:S07]  /*0f80*/  FADD.FTZ R0, R0, R3 ;  /* 0x0000000300007221 */ /* 0x000fce0000010000 */
.L_x_17:
[----:B------:R-:W-:Y:S05]  /*0f90*/  BSYNC.RECONVERGENT B1 ;  /* 0x0000000000017941 */ /* 0x000fea0003800200 */
.L_x_7:
[----:B------:R-:W-:-:S04]  /*0fa0*/  HFMA2 R7, -RZ, RZ, 0, 0 ;  /* 0x00000000ff077431 */ /* 0x000fc800000001ff */
[----:B0-----:R-:W-:Y:S05]  /*0fb0*/  RET.REL.NODEC R6 `(_Z11kernel_rgbaPhi) ;  /* 0xfffffff006107950 */ /* 0x001fea0003c3ffff */
.L_x_18:
[----:B------:R-:W-:-:S00]  /*0fc0*/  BRA `(.L_x_18) ;  /* 0xfffffffc00fc7947 */ /* 0x000fc0000383ffff */
[----:B------:R-:W-:-:S00]  /*0fd0*/  NOP ;  /* 0x0000000000007918 */ /* 0x000fc00000000000 */
        /* <DEDUP_REMOVED lines=10> */
.L_x_19:


//--------------------- .nv.shared.reserved.0     --------------------------
	.section	.nv.shared.reserved.0,"aw",@nobits
	.weak		__nv_reservedSMEM_offset_0_alias
	.size		__nv_reservedSMEM_offset_0_alias, 0, 64
	.other		__nv_reservedSMEM_offset_0_alias,@"STO_CUDA_RESERVED_SHARED STV_DEFAULT"
__nv_reservedSMEM_offset_0_alias:
	.zero		0
	.zero		64


//--------------------- .nv.constant0._Z11kernel_rgbaPhi --------------------------
	.section	.nv.constant0._Z11kernel_rgbaPhi,"a",@progbits
	.sectionflags	@""
	.align	4
.nv.constant0._Z11kernel_rgbaPhi:
	.zero		908


//--------------------- SYMBOLS --------------------------

	.type		.nv.reservedSmem.offset0,@object
	.size		.nv.reservedSmem.offset0,0x4
